//
// Generated by NVIDIA NVVM Compiler
//
// Compiler Build ID: CL-36424714
// Cuda compilation tools, release 13.0, V13.0.88
// Based on NVVM 20.0.0
//

.version 9.0
.target sm_100
.address_size 64


.entry _Z4odisPKfPfii(
	.param .u64 .ptr .align 1 _Z4odisPKfPfii_param_0,
	.param .u64 .ptr .align 1 _Z4odisPKfPfii_param_1,
	.param .u32 _Z4odisPKfPfii_param_2,
	.param .u32 _Z4odisPKfPfii_param_3
)
{
	.reg .pred 	%p<16>;
	.reg .b32 	%r<54>;
	.reg .b32 	%f<83>;
	.reg .b64 	%rd<47>;

	ld.param.u64 	%rd12, [_Z4odisPKfPfii_param_0];
	ld.param.u64 	%rd11, [_Z4odisPKfPfii_param_1];
	ld.param.u32 	%r23, [_Z4odisPKfPfii_param_2];
	ld.param.u32 	%r24, [_Z4odisPKfPfii_param_3];
	cvta.to.global.u64 	%rd1, %rd12;
	mov.u32 	%r25, %ntid.x;
	mov.u32 	%r26, %ctaid.x;
	mul.lo.s32 	%r27, %r26, %r25;
	shl.b32 	%r28, %r27, 10;
	mov.u32 	%r29, %tid.x;
	or.b32  	%r30, %r28, %r29;
	div.s32 	%r31, %r30, %r24;
	setp.ge.s32 	%p1, %r31, %r23;
	setp.lt.s32 	%p2, %r24, 0;
	setp.lt.s32 	%p3, %r23, 1;
	or.pred  	%p4, %p2, %p3;
	or.pred  	%p5, %p4, %p1;
	@%p5 bra 	$L__BB0_17;
	max.u32 	%r33, %r24, 1;
	and.b32  	%r1, %r33, 7;
	add.s32 	%r2, %r1, -1;
	and.b32  	%r3, %r33, 3;
	and.b32  	%r4, %r33, 2147483640;
	and.b32  	%r5, %r33, 1;
	neg.s32 	%r6, %r4;
	add.s64 	%rd2, %rd1, 16;
	cvta.to.global.u64 	%rd3, %rd11;
	mov.b32 	%r45, 0;
	mov.u32 	%r53, %r45;
$L__BB0_2:
	add.s32 	%r9, %r45, 1;
	setp.ge.s32 	%p6, %r9, %r23;
	@%p6 bra 	$L__BB0_16;
	mul.lo.s32 	%r34, %r45, %r24;
	cvt.u64.u32 	%rd4, %r34;
	mul.wide.u32 	%rd13, %r34, 4;
	add.s64 	%rd5, %rd2, %rd13;
	mov.u32 	%r47, %r9;
$L__BB0_4:
	setp.lt.u32 	%p7, %r24, 8;
	mul.lo.s32 	%r12, %r47, %r24;
	mov.f32 	%f82, 0f00000000;
	mov.b32 	%r51, 0;
	@%p7 bra 	$L__BB0_7;
	mul.wide.u32 	%rd14, %r12, 4;
	add.s64 	%rd45, %rd2, %rd14;
	mov.f32 	%f82, 0f00000000;
	mov.u64 	%rd46, %rd5;
	mov.u32 	%r49, %r6;
$L__BB0_6:
	.pragma "nounroll";
	ld.global.f32 	%f16, [%rd46+-16];
	ld.global.f32 	%f17, [%rd45+-16];
	sub.f32 	%f18, %f16, %f17;
	fma.rn.f32 	%f19, %f18, %f18, %f82;
	ld.global.f32 	%f20, [%rd46+-12];
	ld.global.f32 	%f21, [%rd45+-12];
	sub.f32 	%f22, %f20, %f21;
	fma.rn.f32 	%f23, %f22, %f22, %f19;
	ld.global.f32 	%f24, [%rd46+-8];
	ld.global.f32 	%f25, [%rd45+-8];
	sub.f32 	%f26, %f24, %f25;
	fma.rn.f32 	%f27, %f26, %f26, %f23;
	ld.global.f32 	%f28, [%rd46+-4];
	ld.global.f32 	%f29, [%rd45+-4];
	sub.f32 	%f30, %f28, %f29;
	fma.rn.f32 	%f31, %f30, %f30, %f27;
	ld.global.f32 	%f32, [%rd46];
	ld.global.f32 	%f33, [%rd45];
	sub.f32 	%f34, %f32, %f33;
	fma.rn.f32 	%f35, %f34, %f34, %f31;
	ld.global.f32 	%f36, [%rd46+4];
	ld.global.f32 	%f37, [%rd45+4];
	sub.f32 	%f38, %f36, %f37;
	fma.rn.f32 	%f39, %f38, %f38, %f35;
	ld.global.f32 	%f40, [%rd46+8];
	ld.global.f32 	%f41, [%rd45+8];
	sub.f32 	%f42, %f40, %f41;
	fma.rn.f32 	%f43, %f42, %f42, %f39;
	ld.global.f32 	%f44, [%rd46+12];
	ld.global.f32 	%f45, [%rd45+12];
	sub.f32 	%f46, %f44, %f45;
	fma.rn.f32 	%f82, %f46, %f46, %f43;
	add.s32 	%r49, %r49, 8;
	add.s64 	%rd46, %rd46, 32;
	add.s64 	%rd45, %rd45, 32;
	setp.ne.s32 	%p8, %r49, 0;
	mov.u32 	%r51, %r4;
	@%p8 bra 	$L__BB0_6;
$L__BB0_7:
	setp.eq.s32 	%p9, %r1, 0;
	@%p9 bra 	$L__BB0_15;
	setp.lt.u32 	%p10, %r2, 3;
	@%p10 bra 	$L__BB0_10;
	cvt.u32.u64 	%r36, %rd4;
	add.s32 	%r37, %r51, %r36;
	mul.wide.u32 	%rd15, %r37, 4;
	add.s64 	%rd16, %rd1, %rd15;
	ld.global.f32 	%f48, [%rd16];
	add.s32 	%r38, %r51, %r12;
	mul.wide.u32 	%rd17, %r38, 4;
	add.s64 	%rd18, %rd1, %rd17;
	ld.global.f32 	%f49, [%rd18];
	sub.f32 	%f50, %f48, %f49;
	fma.rn.f32 	%f51, %f50, %f50, %f82;
	cvt.u64.u32 	%rd19, %r51;
	add.s64 	%rd20, %rd19, %rd4;
	shl.b64 	%rd21, %rd20, 2;
	add.s64 	%rd22, %rd1, %rd21;
	ld.global.f32 	%f52, [%rd22+4];
	cvt.u64.u32 	%rd23, %r12;
	add.s64 	%rd24, %rd19, %rd23;
	shl.b64 	%rd25, %rd24, 2;
	add.s64 	%rd26, %rd1, %rd25;
	ld.global.f32 	%f53, [%rd26+4];
	sub.f32 	%f54, %f52, %f53;
	fma.rn.f32 	%f55, %f54, %f54, %f51;
	ld.global.f32 	%f56, [%rd22+8];
	ld.global.f32 	%f57, [%rd26+8];
	sub.f32 	%f58, %f56, %f57;
	fma.rn.f32 	%f59, %f58, %f58, %f55;
	ld.global.f32 	%f60, [%rd22+12];
	ld.global.f32 	%f61, [%rd26+12];
	sub.f32 	%f62, %f60, %f61;
	fma.rn.f32 	%f82, %f62, %f62, %f59;
	add.s32 	%r51, %r51, 4;
$L__BB0_10:
	setp.eq.s32 	%p11, %r3, 0;
	@%p11 bra 	$L__BB0_15;
	setp.eq.s32 	%p12, %r3, 1;
	@%p12 bra 	$L__BB0_13;
	cvt.u32.u64 	%r39, %rd4;
	add.s32 	%r40, %r51, %r39;
	mul.wide.u32 	%rd27, %r40, 4;
	add.s64 	%rd28, %rd1, %rd27;
	ld.global.f32 	%f64, [%rd28];
	add.s32 	%r41, %r51, %r12;
	mul.wide.u32 	%rd29, %r41, 4;
	add.s64 	%rd30, %rd1, %rd29;
	ld.global.f32 	%f65, [%rd30];
	sub.f32 	%f66, %f64, %f65;
	fma.rn.f32 	%f67, %f66, %f66, %f82;
	cvt.u64.u32 	%rd31, %r51;
	add.s64 	%rd32, %rd31, %rd4;
	shl.b64 	%rd33, %rd32, 2;
	add.s64 	%rd34, %rd1, %rd33;
	ld.global.f32 	%f68, [%rd34+4];
	cvt.u64.u32 	%rd35, %r12;
	add.s64 	%rd36, %rd31, %rd35;
	shl.b64 	%rd37, %rd36, 2;
	add.s64 	%rd38, %rd1, %rd37;
	ld.global.f32 	%f69, [%rd38+4];
	sub.f32 	%f70, %f68, %f69;
	fma.rn.f32 	%f82, %f70, %f70, %f67;
	add.s32 	%r51, %r51, 2;
$L__BB0_13:
	setp.eq.s32 	%p13, %r5, 0;
	@%p13 bra 	$L__BB0_15;
	cvt.u32.u64 	%r42, %rd4;
	add.s32 	%r43, %r51, %r42;
	mul.wide.u32 	%rd39, %r43, 4;
	add.s64 	%rd40, %rd1, %rd39;
	ld.global.f32 	%f71, [%rd40];
	add.s32 	%r44, %r51, %r12;
	mul.wide.u32 	%rd41, %r44, 4;
	add.s64 	%rd42, %rd1, %rd41;
	ld.global.f32 	%f72, [%rd42];
	sub.f32 	%f73, %f71, %f72;
	fma.rn.f32 	%f82, %f73, %f73, %f82;
$L__BB0_15:
	sqrt.rn.f32 	%f74, %f82;
	mul.wide.s32 	%rd43, %r53, 4;
	add.s64 	%rd44, %rd3, %rd43;
	st.global.f32 	[%rd44], %f74;
	add.s32 	%r53, %r53, 1;
	add.s32 	%r47, %r47, 1;
	setp.ne.s32 	%p14, %r47, %r23;
	@%p14 bra 	$L__BB0_4;
$L__BB0_16:
	setp.ne.s32 	%p15, %r9, %r23;
	mov.u32 	%r45, %r9;
	@%p15 bra 	$L__BB0_2;
$L__BB0_17:
	ret;

}


// ===== COMPILED SASS (sm_100) =====

	.target	sm_100

	.elftype	@"ET_EXEC"


//--------------------- .note.nv.tkinfo           --------------------------
	.section	.note.nv.tkinfo,"",@"SHT_NOTE"
	.sectionflags	@"SHF_NOTE_NV_TKINFO"
	.tkinfo
        /*0018*/ 	.word	0x00000002
        /*0030*/ 	.string	""
        /*0030*/ 	.string	"ptxas"
        /*0030*/ 	.string	"Cuda compilation tools, release 13.0, V13.0.88"
        /*0030*/ 	.string	"Build cuda_13.0.r13.0/compiler.36424714_0"
        /*0030*/ 	.string	"-arch sm_100 -m 64 "



//--------------------- .note.nv.cuinfo           --------------------------
	.section	.note.nv.cuinfo,"",@"SHT_NOTE"
	.sectionflags	@"SHF_NOTE_NV_CUINFO"
        /*0018*/ 	.short	0x0002
        /*001a*/ 	.short	0x0064
        /*001c*/ 	.short	0x0082
	.zero		2


//--------------------- .nv.info                  --------------------------
	.section	.nv.info,"",@"SHT_CUDA_INFO"
	.align	4


	//----- nvinfo : EIATTR_REGCOUNT
	.align		4
        /*0000*/ 	.byte	0x04, 0x2f
        /*0002*/ 	.short	(.L_1 - .L_0)
	.align		4
.L_0:
        /*0004*/ 	.word	index@(_Z4odisPKfPfii)
        /*0008*/ 	.word	0x0000001e


	//----- nvinfo : EIATTR_FRAME_SIZE
	.align		4
.L_1:
        /*000c*/ 	.byte	0x04, 0x11
        /*000e*/ 	.short	(.L_3 - .L_2)
	.align		4
.L_2:
        /*0010*/ 	.word	index@($__internal_0_$__cuda_sm20_sqrt_rn_f32_slowpath)
        /*0014*/ 	.word	0x00000000


	//----- nvinfo : EIATTR_FRAME_SIZE
	.align		4
.L_3:
        /*0018*/ 	.byte	0x04, 0x11
        /*001a*/ 	.short	(.L_5 - .L_4)
	.align		4
.L_4:
        /*001c*/ 	.word	index@(_Z4odisPKfPfii)
        /*0020*/ 	.word	0x00000000


	//----- nvinfo : EIATTR_MIN_STACK_SIZE
	.align		4
.L_5:
        /*0024*/ 	.byte	0x04, 0x12
        /*0026*/ 	.short	(.L_7 - .L_6)
	.align		4
.L_6:
        /*0028*/ 	.word	index@(_Z4odisPKfPfii)
        /*002c*/ 	.word	0x00000000
.L_7:


//--------------------- .nv.compat                --------------------------
	.section	.nv.compat,"",@"SHT_CUDA_COMPAT_INFO"
	.align	4
        /*0000*/ 	.byte	0x02, 0x09, 0x00, 0x00, 0x02, 0x02, 0x01, 0x00, 0x02, 0x05, 0x05, 0x00, 0x03, 0x07, 0x01, 0x01
        /*0010*/ 	.byte	0x02, 0x03, 0x00, 0x00, 0x02, 0x06, 0x01, 0x00, 0x04, 0x0b, 0x08, 0x00, 0x01, 0x00, 0x00, 0x00
        /*0020*/ 	.byte	0x00, 0x00, 0x00, 0x00


//--------------------- .nv.info._Z4odisPKfPfii   --------------------------
	.section	.nv.info._Z4odisPKfPfii,"",@"SHT_CUDA_INFO"
	.sectionflags	@""
	.align	4


	//----- nvinfo : EIATTR_CUDA_API_VERSION
	.align		4
        /*0000*/ 	.byte	0x04, 0x37
        /*0002*/ 	.short	(.L_9 - .L_8)
.L_8:
        /*0004*/ 	.word	0x00000082


	//----- nvinfo : EIATTR_KPARAM_INFO
	.align		4
.L_9:
        /*0008*/ 	.byte	0x04, 0x17
        /*000a*/ 	.short	(.L_11 - .L_10)
.L_10:
        /*000c*/ 	.word	0x00000000
        /*0010*/ 	.short	0x0003
        /*0012*/ 	.short	0x0014
        /*0014*/ 	.byte	0x00, 0xf0, 0x11, 0x00


	//----- nvinfo : EIATTR_KPARAM_INFO
	.align		4
.L_11:
        /*0018*/ 	.byte	0x04, 0x17
        /*001a*/ 	.short	(.L_13 - .L_12)
.L_12:
        /*001c*/ 	.word	0x00000000
        /*0020*/ 	.short	0x0002
        /*0022*/ 	.short	0x0010
        /*0024*/ 	.byte	0x00, 0xf0, 0x11, 0x00


	//----- nvinfo : EIATTR_KPARAM_INFO
	.align		4
.L_13:
        /*0028*/ 	.byte	0x04, 0x17
        /*002a*/ 	.short	(.L_15 - .L_14)
.L_14:
        /*002c*/ 	.word	0x00000000
        /*0030*/ 	.short	0x0001
        /*0032*/ 	.short	0x0008
        /*0034*/ 	.byte	0x00, 0xf5, 0x21, 0x00


	//----- nvinfo : EIATTR_KPARAM_INFO
	.align		4
.L_15:
        /*0038*/ 	.byte	0x04, 0x17
        /*003a*/ 	.short	(.L_17 - .L_16)
.L_16:
        /*003c*/ 	.word	0x00000000
        /*0040*/ 	.short	0x0000
        /*0042*/ 	.short	0x0000
        /*0044*/ 	.byte	0x00, 0xf5, 0x21, 0x00


	//----- nvinfo : EIATTR_SPARSE_MMA_MASK
	.align		4
.L_17:
        /*0048*/ 	.byte	0x03, 0x50
        /*004a*/ 	.short	0x0000


	//----- nvinfo : EIATTR_MAXREG_COUNT
	.align		4
        /*004c*/ 	.byte	0x03, 0x1b
        /*004e*/ 	.short	0x00ff


	//----- nvinfo : EIATTR_MERCURY_ISA_VERSION
	.align		4
        /*0050*/ 	.byte	0x03, 0x5f
        /*0052*/ 	.short	0x0101


	//----- nvinfo : EIATTR_VRC_CTA_INIT_COUNT
	.align		4
        /*0054*/ 	.byte	0x02, 0x4a
	.zero		1
	.zero		1


	//----- nvinfo : EIATTR_EXIT_INSTR_OFFSETS
	.align		4
        /*0058*/ 	.byte	0x04, 0x1c
        /*005a*/ 	.short	(.L_19 - .L_18)


	//   ....[0]....
.L_18:
        /*005c*/ 	.word	0x00000230


	//   ....[1]....
        /*0060*/ 	.word	0x00000d30


	//----- nvinfo : EIATTR_CRS_STACK_SIZE
	.align		4
.L_19:
        /*0064*/ 	.byte	0x04, 0x1e
        /*0066*/ 	.short	(.L_21 - .L_20)
.L_20:
        /*0068*/ 	.word	0x00000000


	//----- nvinfo : EIATTR_CBANK_PARAM_SIZE
	.align		4
.L_21:
        /*006c*/ 	.byte	0x03, 0x19
        /*006e*/ 	.short	0x0018


	//----- nvinfo : EIATTR_PARAM_CBANK
	.align		4
        /*0070*/ 	.byte	0x04, 0x0a
        /*0072*/ 	.short	(.L_23 - .L_22)
	.align		4
.L_22:
        /*0074*/ 	.word	index@(.nv.constant0._Z4odisPKfPfii)
        /*0078*/ 	.short	0x0380
        /*007a*/ 	.short	0x0018


	//----- nvinfo : EIATTR_SW_WAR
	.align		4
.L_23:
        /*007c*/ 	.byte	0x04, 0x36
        /*007e*/ 	.short	(.L_25 - .L_24)
.L_24:
        /*0080*/ 	.word	0x00000008
.L_25:


//--------------------- .nv.callgraph             --------------------------
	.section	.nv.callgraph,"",@"SHT_CUDA_CALLGRAPH"
	.align	4
	.sectionentsize	8
	.align		4
        /*0000*/ 	.word	0x00000000
	.align		4
        /*0004*/ 	.word	0xffffffff
	.align		4
        /*0008*/ 	.word	0x00000000
	.align		4
        /*000c*/ 	.word	0xfffffffe
	.align		4
        /*0010*/ 	.word	0x00000000
	.align		4
        /*0014*/ 	.word	0xfffffffd
	.align		4
        /*0018*/ 	.word	0x00000000
	.align		4
        /*001c*/ 	.word	0xfffffffc


//--------------------- .text._Z4odisPKfPfii      --------------------------
	.section	.text._Z4odisPKfPfii,"ax",@progbits
	.align	128
.text._Z4odisPKfPfii:
        .type           _Z4odisPKfPfii,@function
        .size           _Z4odisPKfPfii,(.L_x_12 - _Z4odisPKfPfii)
        .other          _Z4odisPKfPfii,@"STO_CUDA_ENTRY STV_DEFAULT"
_Z4odisPKfPfii:
[----:B------:R-:W-:Y:S08]  /*0000*/  LDC R1, c[0x0][0x37c] ;  /* 0x0000df00ff017b82 */ /* 0x000ff00000000800 */
[----:B------:R-:W0:Y:S01]  /*0010*/  LDC R7, c[0x0][0x394] ;  /* 0x0000e500ff077b82 */ /* 0x000e220000000800 */
[----:B------:R-:W1:Y:S01]  /*0020*/  S2R R0, SR_TID.X ;  /* 0x0000000000007919 */ /* 0x000e620000002100 */
[----:B------:R-:W2:Y:S06]  /*0030*/  LDCU UR4, c[0x0][0x360] ;  /* 0x00006c00ff0477ac */ /* 0x000eac0008000800 */
[----:B------:R-:W2:Y:S01]  /*0040*/  S2UR UR5, SR_CTAID.X ;  /* 0x00000000000579c3 */ /* 0x000ea20000002500 */
[----:B0-----:R-:W-:-:S04]  /*0050*/  IABS R5, R7 ;  /* 0x0000000700057213 */ /* 0x001fc80000000000 */
[----:B------:R-:W0:Y:S01]  /*0060*/  I2F.RP R4, R5 ;  /* 0x0000000500047306 */ /* 0x000e220000209400 */
[----:B--2---:R-:W-:-:S04]  /*0070*/  UIMAD UR4, UR4, UR5, URZ ;  /* 0x00000005040472a4 */ /* 0x004fc8000f8e02ff */
[----:B------:R-:W-:-:S06]  /*0080*/  USHF.L.U32 UR4, UR4, 0xa, URZ ;  /* 0x0000000a04047899 */ /* 0x000fcc00080006ff */
[----:B-1----:R-:W-:Y:S01]  /*0090*/  LOP3.LUT R0, R0, UR4, RZ, 0xfc, !PT ;  /* 0x0000000400007c12 */ /* 0x002fe2000f8efcff */
[----:B0-----:R-:W0:Y:S02]  /*00a0*/  MUFU.RCP R4, R4 ;  /* 0x0000000400047308 */ /* 0x001e240000001000 */
[----:B0-----:R-:W-:Y:S02]  /*00b0*/  IADD3 R2, PT, PT, R4, 0xffffffe, RZ ;  /* 0x0ffffffe04027810 */ /* 0x001fe40007ffe0ff */
[----:B------:R-:W-:-:S04]  /*00c0*/  IABS R4, R0 ;  /* 0x0000000000047213 */ /* 0x000fc80000000000 */
[----:B------:R0:W1:Y:S01]  /*00d0*/  F2I.FTZ.U32.TRUNC.NTZ R3, R2 ;  /* 0x0000000200037305 */ /* 0x000062000021f000 */
[----:B------:R-:W-:-:S04]  /*00e0*/  LOP3.LUT R0, R0, R7, RZ, 0x3c, !PT ;  /* 0x0000000700007212 */ /* 0x000fc800078e3cff */
[----:B------:R-:W-:Y:S01]  /*00f0*/  ISETP.GE.AND P2, PT, R0, RZ, PT ;  /* 0x000000ff0000720c */ /* 0x000fe20003f46270 */
[----:B0-----:R-:W-:Y:S02]  /*0100*/  HFMA2 R2, -RZ, RZ, 0, 0 ;  /* 0x00000000ff027431 */ /* 0x001fe400000001ff */
[----:B-1----:R-:W-:-:S04]  /*0110*/  IMAD.MOV R6, RZ, RZ, -R3 ;  /* 0x000000ffff067224 */ /* 0x002fc800078e0a03 */
[----:B------:R-:W-:-:S04]  /*0120*/  IMAD R9, R6, R5, RZ ;  /* 0x0000000506097224 */ /* 0x000fc800078e02ff */
[----:B------:R-:W-:-:S06]  /*0130*/  IMAD.HI.U32 R3, R3, R9, R2 ;  /* 0x0000000903037227 */ /* 0x000fcc00078e0002 */
[----:B------:R-:W-:-:S04]  /*0140*/  IMAD.HI.U32 R3, R3, R4, RZ ;  /* 0x0000000403037227 */ /* 0x000fc800078e00ff */
[----:B------:R-:W-:-:S04]  /*0150*/  IMAD.MOV R2, RZ, RZ, -R3 ;  /* 0x000000ffff027224 */ /* 0x000fc800078e0a03 */
[C---:B------:R-:W-:Y:S02]  /*0160*/  IMAD R2, R5.reuse, R2, R4 ;  /* 0x0000000205027224 */ /* 0x040fe400078e0204 */
[----:B------:R-:W0:Y:S03]  /*0170*/  LDC R4, c[0x0][0x390] ;  /* 0x0000e400ff047b82 */ /* 0x000e260000000800 */
[----:B------:R-:W-:-:S13]  /*0180*/  ISETP.GT.U32.AND P1, PT, R5, R2, PT ;  /* 0x000000020500720c */ /* 0x000fda0003f24070 */
[-C--:B------:R-:W-:Y:S01]  /*0190*/  @!P1 IADD3 R2, PT, PT, R2, -R5.reuse, RZ ;  /* 0x8000000502029210 */ /* 0x080fe20007ffe0ff */
[----:B------:R-:W-:Y:S01]  /*01a0*/  @!P1 VIADD R3, R3, 0x1 ;  /* 0x0000000103039836 */ /* 0x000fe20000000000 */
[----:B------:R-:W-:Y:S02]  /*01b0*/  ISETP.NE.AND P1, PT, R7, RZ, PT ;  /* 0x000000ff0700720c */ /* 0x000fe40003f25270 */
[----:B------:R-:W-:-:S13]  /*01c0*/  ISETP.GE.U32.AND P0, PT, R2, R5, PT ;  /* 0x000000050200720c */ /* 0x000fda0003f06070 */
[----:B------:R-:W-:Y:S02]  /*01d0*/  @P0 IADD3 R3, PT, PT, R3, 0x1, RZ ;  /* 0x0000000103030810 */ /* 0x000fe40007ffe0ff */
[----:B0-----:R-:W-:-:S03]  /*01e0*/  ISETP.GE.AND P0, PT, R4, 0x1, PT ;  /* 0x000000010400780c */ /* 0x001fc60003f06270 */
[----:B------:R-:W-:Y:S01]  /*01f0*/  @!P2 IMAD.MOV R3, RZ, RZ, -R3 ;  /* 0x000000ffff03a224 */ /* 0x000fe200078e0a03 */
[----:B------:R-:W-:Y:S02]  /*0200*/  ISETP.LT.OR P0, PT, R7, RZ, !P0 ;  /* 0x000000ff0700720c */ /* 0x000fe40004701670 */
[----:B------:R-:W-:-:S04]  /*0210*/  @!P1 LOP3.LUT R3, RZ, R7, RZ, 0x33, !PT ;  /* 0x00000007ff039212 */ /* 0x000fc800078e33ff */
[----:B------:R-:W-:-:S13]  /*0220*/  ISETP.GE.OR P0, PT, R3, R4, P0 ;  /* 0x000000040300720c */ /* 0x000fda0000706670 */
[----:B------:R-:W-:Y:S05]  /*0230*/  @P0 EXIT ;  /* 0x000000000000094d */ /* 0x000fea0003800000 */
[----:B------:R-:W0:Y:S01]  /*0240*/  LDCU.64 UR6, c[0x0][0x380] ;  /* 0x00007000ff0677ac */ /* 0x000e220008000a00 */
[----:B------:R-:W-:Y:S02]  /*0250*/  VIMNMX.U32 R2, PT, PT, R7, 0x1, !PT ;  /* 0x0000000107027848 */ /* 0x000fe40007fe0000 */
[----:B------:R-:W-:Y:S01]  /*0260*/  MOV R4, RZ ;  /* 0x000000ff00047202 */ /* 0x000fe20000000f00 */
[----:B------:R-:W1:Y:S01]  /*0270*/  LDCU.64 UR12, c[0x0][0x358] ;  /* 0x00006b00ff0c77ac */ /* 0x000e620008000a00 */
[C---:B------:R-:W-:Y:S02]  /*0280*/  LOP3.LUT R13, R2.reuse, 0x7, RZ, 0xc0, !PT ;  /* 0x00000007020d7812 */ /* 0x040fe400078ec0ff */
[C---:B------:R-:W-:Y:S01]  /*0290*/  LOP3.LUT R3, R2.reuse, 0x7ffffff8, RZ, 0xc0, !PT ;  /* 0x7ffffff802037812 */ /* 0x040fe200078ec0ff */
[----:B------:R-:W-:Y:S01]  /*02a0*/  UMOV UR4, URZ ;  /* 0x000000ff00047c82 */ /* 0x000fe20008000000 */
[----:B------:R-:W-:Y:S01]  /*02b0*/  LOP3.LUT R14, R2, 0x3, RZ, 0xc0, !PT ;  /* 0x00000003020e7812 */ /* 0x000fe200078ec0ff */
[----:B------:R-:W-:Y:S01]  /*02c0*/  VIADD R15, R13, 0xffffffff ;  /* 0xffffffff0d0f7836 */ /* 0x000fe20000000000 */
[----:B------:R-:W-:Y:S01]  /*02d0*/  IADD3 R5, PT, PT, -R3, RZ, RZ ;  /* 0x000000ff03057210 */ /* 0x000fe20007ffe1ff */
[----:B0-----:R-:W-:-:S04]  /*02e0*/  UIADD3 UR6, UP0, UPT, UR6, 0x10, URZ ;  /* 0x0000001006067890 */ /* 0x001fc8000ff1e0ff */
[----:B-1----:R-:W-:-:S12]  /*02f0*/  UIADD3.X UR7, UPT, UPT, URZ, UR7, URZ, UP0, !UPT ;  /* 0x00000007ff077290 */ /* 0x002fd800087fe4ff */
.L_x_9:
[----:B0-----:R-:W0:Y:S01]  /*0300*/  LDCU UR5, c[0x0][0x390] ;  /* 0x00007200ff0577ac */ /* 0x001e220008000800 */
[----:B------:R-:W-:-:S04]  /*0310*/  UIADD3 UR8, UPT, UPT, UR4, 0x1, URZ ;  /* 0x0000000104087890 */ /* 0x000fc8000fffe0ff */
[----:B0-----:R-:W-:Y:S02]  /*0320*/  UISETP.GE.AND UP1, UPT, UR8, UR5, UPT ;  /* 0x000000050800728c */ /* 0x001fe4000bf26270 */
[----:B------:R-:W-:-:S03]  /*0330*/  UISETP.NE.AND UP0, UPT, UR8, UR5, UPT ;  /* 0x000000050800728c */ /* 0x000fc6000bf05270 */
[----:B------:R-:W-:Y:S01]  /*0340*/  UMOV UR5, UR4 ;  /* 0x0000000400057c82 */ /* 0x000fe20008000000 */
[----:B------:R-:W-:-:S03]  /*0350*/  UMOV UR4, UR8 ;  /* 0x0000000800047c82 */ /* 0x000fc60008000000 */
[----:B------:R-:W-:Y:S05]  /*0360*/  BRA.U UP1, `(.L_x_0) ;  /* 0x00000009016c7547 */ /* 0x000fea000b800000 */
[----:B------:R-:W0:Y:S02]  /*0370*/  LDCU UR9, c[0x0][0x394] ;  /* 0x00007280ff0977ac */ /* 0x000e240008000800 */
[----:B0-----:R-:W-:-:S03]  /*0380*/  UIMAD UR9, UR5, UR9, URZ ;  /* 0x00000009050972a4 */ /* 0x001fc6000f8e02ff */
[----:B------:R-:W-:Y:S01]  /*0390*/  UMOV UR5, UR8 ;  /* 0x0000000800057c82 */ /* 0x000fe20008000000 */
[----:B------:R-:W-:-:S12]  /*03a0*/  UIMAD.WIDE.U32 UR14, UR9, 0x4, UR6 ;  /* 0x00000004090e78a5 */ /* 0x000fd8000f8e0006 */
.L_x_8:
[----:B0-----:R-:W0:Y:S01]  /*03b0*/  LDCU.64 UR10, c[0x0][0x390] ;  /* 0x00007200ff0a77ac */ /* 0x001e220008000a00 */
[----:B------:R-:W-:Y:S02]  /*03c0*/  HFMA2 R12, -RZ, RZ, 0, 0 ;  /* 0x00000000ff0c7431 */ /* 0x000fe400000001ff */
[----:B------:R-:W-:Y:S01]  /*03d0*/  IMAD.MOV.U32 R0, RZ, RZ, RZ ;  /* 0x000000ffff007224 */ /* 0x000fe200078e00ff */
[----:B0-----:R-:W-:Y:S02]  /*03e0*/  UISETP.GE.U32.AND UP1, UPT, UR11, 0x8, UPT ;  /* 0x000000080b00788c */ /* 0x001fe4000bf26070 */
[----:B------:R-:W-:Y:S02]  /*03f0*/  UIMAD UR8, UR5, UR11, URZ ;  /* 0x0000000b050872a4 */ /* 0x000fe4000f8e02ff */
[----:B------:R-:W-:-:S04]  /*0400*/  UIADD3 UR5, UPT, UPT, UR5, 0x1, URZ ;  /* 0x0000000105057890 */ /* 0x000fc8000fffe0ff */
[----:B------:R-:W-:Y:S01]  /*0410*/  UISETP.NE.AND UP2, UPT, UR5, UR10, UPT ;  /* 0x0000000a0500728c */ /* 0x000fe2000bf45270 */
[----:B------:R-:W-:Y:S10]  /*0420*/  BRA.U !UP1, `(.L_x_1) ;  /* 0x0000000109d87547 */ /* 0x000ff4000b800000 */
[----:B------:R-:W-:Y:S01]  /*0430*/  UIMAD.WIDE.U32 UR10, UR8, 0x4, UR6 ;  /* 0x00000004080a78a5 */ /* 0x000fe2000f8e0006 */
[----:B------:R-:W-:Y:S01]  /*0440*/  IMAD.U32 R10, RZ, RZ, UR14 ;  /* 0x0000000eff0a7e24 */ /* 0x000fe2000f8e00ff */
[----:B------:R-:W-:Y:S01]  /*0450*/  MOV R11, UR15 ;  /* 0x0000000f000b7c02 */ /* 0x000fe20008000f00 */
[----:B------:R-:W-:Y:S01]  /*0460*/  IMAD.U32 R16, RZ, RZ, UR14 ;  /* 0x0000000eff107e24 */ /* 0x000fe2000f8e00ff */
[----:B------:R-:W-:Y:S01]  /*0470*/  MOV R17, UR15 ;  /* 0x0000000f00117c02 */ /* 0x000fe20008000f00 */
[----:B------:R-:W-:Y:S01]  /*0480*/  IMAD.MOV.U32 R0, RZ, RZ, RZ ;  /* 0x000000ffff007224 */ /* 0x000fe200078e00ff */
[----:B------:R-:W-:Y:S01]  /*0490*/  MOV R8, UR10 ;  /* 0x0000000a00087c02 */ /* 0x000fe20008000f00 */
[----:B------:R-:W-:Y:S01]  /*04a0*/  IMAD.U32 R9, RZ, RZ, UR11 ;  /* 0x0000000bff097e24 */ /* 0x000fe2000f8e00ff */
[----:B------:R-:W-:Y:S01]  /*04b0*/  MOV R7, UR11 ;  /* 0x0000000b00077c02 */ /* 0x000fe20008000f00 */
[----:B------:R-:W-:Y:S01]  /*04c0*/  IMAD.U32 R6, RZ, RZ, UR10 ;  /* 0x0000000aff067e24 */ /* 0x000fe2000f8e00ff */
[----:B------:R-:W-:-:S02]  /*04d0*/  MOV R8, R10 ;  /* 0x0000000a00087202 */ /* 0x000fc40000000f00 */
[----:B------:R-:W-:Y:S02]  /*04e0*/  MOV R7, R9 ;  /* 0x0000000900077202 */ /* 0x000fe40000000f00 */
[----:B------:R-:W-:-:S07]  /*04f0*/  MOV R10, R5 ;  /* 0x00000005000a7202 */ /* 0x000fce0000000f00 */
.L_x_2:
[----:B------:R-:W-:Y:S01]  /*0500*/  MOV R9, R17 ;  /* 0x0000001100097202 */ /* 0x000fe20000000f00 */
[----:B------:R-:W2:Y:S04]  /*0510*/  LDG.E R21, desc[UR12][R6.64+-0x10] ;  /* 0xfffff00c06157981 */ /* 0x000ea8000c1e1900 */
[----:B------:R-:W2:Y:S04]  /*0520*/  LDG.E R20, desc[UR12][R8.64+-0x10] ;  /* 0xfffff00c08147981 */ /* 0x000ea8000c1e1900 */
[----:B------:R-:W3:Y:S04]  /*0530*/  LDG.E R22, desc[UR12][R8.64+-0xc] ;  /* 0xfffff40c08167981 */ /* 0x000ee8000c1e1900 */
[----:B------:R-:W3:Y:S04]  /*0540*/  LDG.E R25, desc[UR12][R6.64+-0xc] ;  /* 0xfffff40c06197981 */ /* 0x000ee8000c1e1900 */
[----:B------:R-:W4:Y:S04]  /*0550*/  LDG.E R11, desc[UR12][R8.64+-0x8] ;  /* 0xfffff80c080b7981 */ /* 0x000f28000c1e1900 */
[----:B------:R-:W4:Y:S04]  /*0560*/  LDG.E R12, desc[UR12][R6.64+-0x8] ;  /* 0xfffff80c060c7981 */ /* 0x000f28000c1e1900 */
[----:B------:R-:W5:Y:S04]  /*0570*/  LDG.E R16, desc[UR12][R8.64+-0x4] ;  /* 0xfffffc0c08107981 */ /* 0x000f68000c1e1900 */
[----:B------:R-:W5:Y:S04]  /*0580*/  LDG.E R17, desc[UR12][R6.64+-0x4] ;  /* 0xfffffc0c06117981 */ /* 0x000f68000c1e1900 */
[----:B------:R-:W5:Y:S04]  /*0590*/  LDG.E R18, desc[UR12][R8.64] ;  /* 0x0000000c08127981 */ /* 0x000f68000c1e1900 */
[----:B------:R-:W5:Y:S01]  /*05a0*/  LDG.E R19, desc[UR12][R6.64] ;  /* 0x0000000c06137981 */ /* 0x000f62000c1e1900 */
[----:B--2---:R-:W-:-:S03]  /*05b0*/  FADD R23, R20, -R21 ;  /* 0x8000001514177221 */ /* 0x004fc60000000000 */
[----:B------:R-:W2:Y:S04]  /*05c0*/  LDG.E R21, desc[UR12][R8.64+0x4] ;  /* 0x0000040c08157981 */ /* 0x000ea8000c1e1900 */
[----:B------:R-:W2:Y:S01]  /*05d0*/  LDG.E R20, desc[UR12][R6.64+0x4] ;  /* 0x0000040c06147981 */ /* 0x000ea2000c1e1900 */
[----:B------:R-:W-:-:S03]  /*05e0*/  FFMA R24, R23, R23, R0 ;  /* 0x0000001717187223 */ /* 0x000fc60000000000 */
[----:B------:R-:W2:Y:S01]  /*05f0*/  LDG.E R23, desc[UR12][R8.64+0x8] ;  /* 0x0000080c08177981 */ /* 0x000ea2000c1e1900 */
[----:B---3--:R-:W-:-:S03]  /*0600*/  FADD R27, R22, -R25 ;  /* 0x80000019161b7221 */ /* 0x008fc60000000000 */
[----:B------:R-:W3:Y:S04]  /*0610*/  LDG.E R0, desc[UR12][R6.64+0x8] ;  /* 0x0000080c06007981 */ /* 0x000ee8000c1e1900 */
[----:B------:R0:W3:Y:S04]  /*0620*/  LDG.E R22, desc[UR12][R8.64+0xc] ;  /* 0x00000c0c08167981 */ /* 0x0000e8000c1e1900 */
[----:B------:R1:W3:Y:S01]  /*0630*/  LDG.E R25, desc[UR12][R6.64+0xc] ;  /* 0x00000c0c06197981 */ /* 0x0002e2000c1e1900 */
[----:B------:R-:W-:Y:S01]  /*0640*/  FFMA R24, R27, R27, R24 ;  /* 0x0000001b1b187223 */ /* 0x000fe20000000018 */
[----:B----4-:R-:W-:Y:S01]  /*0650*/  FADD R11, R11, -R12 ;  /* 0x8000000c0b0b7221 */ /* 0x010fe20000000000 */
[----:B-----5:R-:W-:Y:S01]  /*0660*/  FADD R17, R16, -R17 ;  /* 0x8000001110117221 */ /* 0x020fe20000000000 */
[----:B------:R-:W-:-:S02]  /*0670*/  VIADD R10, R10, 0x8 ;  /* 0x000000080a0a7836 */ /* 0x000fc40000000000 */
[----:B------:R-:W-:-:S03]  /*0680*/  FFMA R24, R11, R11, R24 ;  /* 0x0000000b0b187223 */ /* 0x000fc60000000018 */
[----:B------:R-:W-:Y:S01]  /*0690*/  ISETP.NE.AND P0, PT, R10, RZ, PT ;  /* 0x000000ff0a00720c */ /* 0x000fe20003f05270 */
[----:B------:R-:W-:Y:S01]  /*06a0*/  FFMA R24, R17, R17, R24 ;  /* 0x0000001111187223 */ /* 0x000fe20000000018 */
[----:B------:R-:W-:-:S04]  /*06b0*/  FADD R19, R18, -R19 ;  /* 0x8000001312137221 */ /* 0x000fc80000000000 */
[----:B------:R-:W-:Y:S01]  /*06c0*/  FFMA R24, R19, R19, R24 ;  /* 0x0000001313187223 */ /* 0x000fe20000000018 */
[----:B0-----:R-:W-:Y:S02]  /*06d0*/  IADD3 R8, P1, PT, R8, 0x20, RZ ;  /* 0x0000002008087810 */ /* 0x001fe40007f3e0ff */
[----:B-1----:R-:W-:Y:S02]  /*06e0*/  IADD3 R6, P2, PT, R6, 0x20, RZ ;  /* 0x0000002006067810 */ /* 0x002fe40007f5e0ff */
[----:B------:R-:W-:Y:S02]  /*06f0*/  IADD3.X R17, PT, PT, RZ, R9, RZ, P1, !PT ;  /* 0x00000009ff117210 */ /* 0x000fe40000ffe4ff */
[----:B------:R-:W-:Y:S01]  /*0700*/  IADD3.X R7, PT, PT, RZ, R7, RZ, P2, !PT ;  /* 0x00000007ff077210 */ /* 0x000fe200017fe4ff */
[----:B--2---:R-:W-:-:S04]  /*0710*/  FADD R21, R21, -R20 ;  /* 0x8000001415157221 */ /* 0x004fc80000000000 */
[----:B------:R-:W-:Y:S01]  /*0720*/  FFMA R24, R21, R21, R24 ;  /* 0x0000001515187223 */ /* 0x000fe20000000018 */
[----:B---3--:R-:W-:-:S04]  /*0730*/  FADD R23, R23, -R0 ;  /* 0x8000000017177221 */ /* 0x008fc80000000000 */
[----:B------:R-:W-:Y:S01]  /*0740*/  FFMA R24, R23, R23, R24 ;  /* 0x0000001717187223 */ /* 0x000fe20000000018 */
[----:B------:R-:W-:-:S04]  /*0750*/  FADD R25, R22, -R25 ;  /* 0x8000001916197221 */ /* 0x000fc80000000000 */
[----:B------:R-:W-:Y:S01]  /*0760*/  FFMA R0, R25, R25, R24 ;  /* 0x0000001919007223 */ /* 0x000fe20000000018 */
[----:B------:R-:W-:Y:S06]  /*0770*/  @P0 BRA `(.L_x_2) ;  /* 0xfffffffc00600947 */ /* 0x000fec000383ffff */
[----:B------:R-:W-:-:S07]  /*0780*/  IMAD.MOV.U32 R12, RZ, RZ, R3 ;  /* 0x000000ffff0c7224 */ /* 0x000fce00078e0003 */
.L_x_1:
[----:B------:R-:W-:-:S13]  /*0790*/  ISETP.NE.AND P0, PT, R13, RZ, PT ;  /* 0x000000ff0d00720c */ /* 0x000fda0003f05270 */
[----:B------:R-:W-:Y:S05]  /*07a0*/  @!P0 BRA `(.L_x_3) ;  /* 0x00000004001c8947 */ /* 0x000fea0003800000 */
[----:B------:R-:W-:Y:S02]  /*07b0*/  ISETP.GE.U32.AND P1, PT, R15, 0x3, PT ;  /* 0x000000030f00780c */ /* 0x000fe40003f26070 */
[----:B------:R-:W-:-:S11]  /*07c0*/  ISETP.NE.AND P0, PT, R14, RZ, PT ;  /* 0x000000ff0e00720c */ /* 0x000fd60003f05270 */
[----:B------:R-:W-:Y:S05]  /*07d0*/  @!P1 BRA `(.L_x_4) ;  /* 0x00000000007c9947 */ /* 0x000fea0003800000 */
[----:B------:R-:W0:Y:S01]  /*07e0*/  LDC.64 R16, c[0x0][0x380] ;  /* 0x0000e000ff107b82 */ /* 0x000e220000000a00 */
[C---:B------:R-:W-:Y:S02]  /*07f0*/  IADD3 R11, PT, PT, R12.reuse, UR9, RZ ;  /* 0x000000090c0b7c10 */ /* 0x040fe4000fffe0ff */
[C---:B------:R-:W-:Y:S02]  /*0800*/  IADD3 R20, P1, PT, R12.reuse, UR9, RZ ;  /* 0x000000090c147c10 */ /* 0x040fe4000ff3e0ff */
[C---:B------:R-:W-:Y:S02]  /*0810*/  IADD3 R9, PT, PT, R12.reuse, UR8, RZ ;  /* 0x000000080c097c10 */ /* 0x040fe4000fffe0ff */
[----:B------:R-:W-:Y:S01]  /*0820*/  IADD3 R18, P2, PT, R12, UR8, RZ ;  /* 0x000000080c127c10 */ /* 0x000fe2000ff5e0ff */
[----:B------:R-:W1:Y:S01]  /*0830*/  LDC.64 R6, c[0x0][0x380] ;  /* 0x0000e000ff067b82 */ /* 0x000e620000000a00 */
[----:B------:R-:W-:Y:S02]  /*0840*/  IMAD.X R21, RZ, RZ, RZ, P1 ;  /* 0x000000ffff157224 */ /* 0x000fe400008e06ff */
[----:B------:R-:W-:Y:S01]  /*0850*/  IADD3.X R19, PT, PT, RZ, RZ, RZ, P2, !PT ;  /* 0x000000ffff137210 */ /* 0x000fe200017fe4ff */
[----:B0-----:R-:W-:-:S04]  /*0860*/  IMAD.WIDE.U32 R10, R11, 0x4, R16 ;  /* 0x000000040b0a7825 */ /* 0x001fc800078e0010 */
[----:B------:R-:W-:Y:S02]  /*0870*/  IMAD.WIDE.U32 R16, R9, 0x4, R16 ;  /* 0x0000000409107825 */ /* 0x000fe400078e0010 */
[----:B------:R-:W2:Y:S01]  /*0880*/  LDG.E R10, desc[UR12][R10.64] ;  /* 0x0000000c0a0a7981 */ /* 0x000ea2000c1e1900 */
[-C--:B-1----:R-:W-:Y:S02]  /*0890*/  LEA R8, P1, R20, R6.reuse, 0x2 ;  /* 0x0000000614087211 */ /* 0x082fe400078210ff */
[----:B------:R-:W-:Y:S01]  /*08a0*/  LEA R6, P2, R18, R6, 0x2 ;  /* 0x0000000612067211 */ /* 0x000fe200078410ff */
[----:B------:R-:W2:Y:S01]  /*08b0*/  LDG.E R17, desc[UR12][R16.64] ;  /* 0x0000000c10117981 */ /* 0x000ea2000c1e1900 */
[-C--:B------:R-:W-:Y:S02]  /*08c0*/  LEA.HI.X R9, R20, R7.reuse, R21, 0x2, P1 ;  /* 0x0000000714097211 */ /* 0x080fe400008f1415 */
[----:B------:R-:W-:-:S03]  /*08d0*/  LEA.HI.X R7, R18, R7, R19, 0x2, P2 ;  /* 0x0000000712077211 */ /* 0x000fc600010f1413 */
[----:B------:R-:W3:Y:S04]  /*08e0*/  LDG.E R18, desc[UR12][R8.64+0x4] ;  /* 0x0000040c08127981 */ /* 0x000ee8000c1e1900 */
[----:B------:R-:W3:Y:S04]  /*08f0*/  LDG.E R21, desc[UR12][R6.64+0x4] ;  /* 0x0000040c06157981 */ /* 0x000ee8000c1e1900 */
[----:B------:R-:W4:Y:S04]  /*0900*/  LDG.E R20, desc[UR12][R8.64+0x8] ;  /* 0x0000080c08147981 */ /* 0x000f28000c1e1900 */
[----:B------:R-:W4:Y:S04]  /*0910*/  LDG.E R23, desc[UR12][R6.64+0x8] ;  /* 0x0000080c06177981 */ /* 0x000f28000c1e1900 */
[----:B------:R-:W5:Y:S04]  /*0920*/  LDG.E R22, desc[UR12][R8.64+0xc] ;  /* 0x00000c0c08167981 */ /* 0x000f68000c1e1900 */
[----:B------:R-:W5:Y:S01]  /*0930*/  LDG.E R25, desc[UR12][R6.64+0xc] ;  /* 0x00000c0c06197981 */ /* 0x000f62000c1e1900 */
[----:B------:R-:W-:Y:S01]  /*0940*/  IADD3 R12, PT, PT, R12, 0x4, RZ ;  /* 0x000000040c0c7810 */ /* 0x000fe20007ffe0ff */
[----:B--2---:R-:W-:-:S04]  /*0950*/  FADD R19, R10, -R17 ;  /* 0x800000110a137221 */ /* 0x004fc80000000000 */
[----:B------:R-:W-:Y:S01]  /*0960*/  FFMA R0, R19, R19, R0 ;  /* 0x0000001313007223 */ /* 0x000fe20000000000 */
[----:B---3--:R-:W-:-:S04]  /*0970*/  FADD R21, R18, -R21 ;  /* 0x8000001512157221 */ /* 0x008fc80000000000 */
[----:B------:R-:W-:Y:S01]  /*0980*/  FFMA R0, R21, R21, R0 ;  /* 0x0000001515007223 */ /* 0x000fe20000000000 */
[----:B----4-:R-:W-:-:S04]  /*0990*/  FADD R23, R20, -R23 ;  /* 0x8000001714177221 */ /* 0x010fc80000000000 */
[----:B------:R-:W-:Y:S01]  /*09a0*/  FFMA R0, R23, R23, R0 ;  /* 0x0000001717007223 */ /* 0x000fe20000000000 */
[----:B-----5:R-:W-:-:S04]  /*09b0*/  FADD R25, R22, -R25 ;  /* 0x8000001916197221 */ /* 0x020fc80000000000 */
[----:B------:R-:W-:-:S07]  /*09c0*/  FFMA R0, R25, R25, R0 ;  /* 0x0000001919007223 */ /* 0x000fce0000000000 */
.L_x_4:
[----:B------:R-:W-:Y:S05]  /*09d0*/  @!P0 BRA `(.L_x_3) ;  /* 0x0000000000908947 */ /* 0x000fea0003800000 */
[----:B------:R-:W-:Y:S02]  /*09e0*/  ISETP.NE.AND P1, PT, R14, 0x1, PT ;  /* 0x000000010e00780c */ /* 0x000fe40003f25270 */
[----:B------:R-:W-:-:S11]  /*09f0*/  LOP3.LUT P0, RZ, R2, 0x1, RZ, 0xc0, !PT ;  /* 0x0000000102ff7812 */ /* 0x000fd6000780c0ff */
[----:B------:R-:W-:Y:S05]  /*0a00*/  @!P1 BRA `(.L_x_5) ;  /* 0x00000000005c9947 */ /* 0x000fea0003800000 */
[----:B------:R-:W0:Y:S01]  /*0a10*/  LDC.64 R16, c[0x0][0x380] ;  /* 0x0000e000ff107b82 */ /* 0x000e220000000a00 */
[C---:B------:R-:W-:Y:S01]  /*0a20*/  VIADD R9, R12.reuse, UR9 ;  /* 0x000000090c097c36 */ /* 0x040fe20008000000 */
[C---:B------:R-:W-:Y:S02]  /*0a30*/  IADD3 R11, PT, PT, R12.reuse, UR8, RZ ;  /* 0x000000080c0b7c10 */ /* 0x040fe4000fffe0ff */
[C---:B------:R-:W-:Y:S02]  /*0a40*/  IADD3 R18, P2, PT, R12.reuse, UR9, RZ ;  /* 0x000000090c127c10 */ /* 0x040fe4000ff5e0ff */
[----:B------:R-:W-:Y:S02]  /*0a50*/  IADD3 R19, P1, PT, R12, UR8, RZ ;  /* 0x000000080c137c10 */ /* 0x000fe4000ff3e0ff */
[----:B------:R-:W1:Y:S03]  /*0a60*/  LDC.64 R6, c[0x0][0x380] ;  /* 0x0000e000ff067b82 */ /* 0x000e660000000a00 */
[----:B------:R-:W-:-:S02]  /*0a70*/  IMAD.X R20, RZ, RZ, RZ, P1 ;  /* 0x000000ffff147224 */ /* 0x000fc400008e06ff */
[----:B0-----:R-:W-:-:S04]  /*0a80*/  IMAD.WIDE.U32 R8, R9, 0x4, R16 ;  /* 0x0000000409087825 */ /* 0x001fc800078e0010 */
[----:B------:R-:W-:Y:S01]  /*0a90*/  IMAD.WIDE.U32 R16, R11, 0x4, R16 ;  /* 0x000000040b107825 */ /* 0x000fe200078e0010 */
[----:B------:R-:W-:Y:S01]  /*0aa0*/  IADD3.X R11, PT, PT, RZ, RZ, RZ, P2, !PT ;  /* 0x000000ffff0b7210 */ /* 0x000fe200017fe4ff */
[----:B------:R-:W2:Y:S01]  /*0ab0*/  LDG.E R8, desc[UR12][R8.64] ;  /* 0x0000000c08087981 */ /* 0x000ea2000c1e1900 */
[CC--:B-1----:R-:W-:Y:S02]  /*0ac0*/  LEA R10, P2, R18.reuse, R6.reuse, 0x2 ;  /* 0x00000006120a7211 */ /* 0x0c2fe400078410ff */
[C---:B------:R-:W-:Y:S01]  /*0ad0*/  LEA R6, P1, R19.reuse, R6, 0x2 ;  /* 0x0000000613067211 */ /* 0x040fe200078210ff */
[----:B------:R-:W2:Y:S01]  /*0ae0*/  LDG.E R17, desc[UR12][R16.64] ;  /* 0x0000000c10117981 */ /* 0x000ea2000c1e1900 */
[-C--:B------:R-:W-:Y:S02]  /*0af0*/  LEA.HI.X R11, R18, R7.reuse, R11, 0x2, P2 ;  /* 0x00000007120b7211 */ /* 0x080fe400010f140b */
[----:B------:R-:W-:-:S03]  /*0b00*/  LEA.HI.X R7, R19, R7, R20, 0x2, P1 ;  /* 0x0000000713077211 */ /* 0x000fc600008f1414 */
[----:B------:R-:W3:Y:S04]  /*0b10*/  LDG.E R10, desc[UR12][R10.64+0x4] ;  /* 0x0000040c0a0a7981 */ /* 0x000ee8000c1e1900 */
[----:B------:R-:W3:Y:S01]  /*0b20*/  LDG.E R7, desc[UR12][R6.64+0x4] ;  /* 0x0000040c06077981 */ /* 0x000ee2000c1e1900 */
[----:B------:R-:W-:Y:S01]  /*0b30*/  IADD3 R12, PT, PT, R12, 0x2, RZ ;  /* 0x000000020c0c7810 */ /* 0x000fe20007ffe0ff */
[----:B--2---:R-:W-:-:S04]  /*0b40*/  FADD R19, R8, -R17 ;  /* 0x8000001108137221 */ /* 0x004fc80000000000 */
[----:B------:R-:W-:Y:S01]  /*0b50*/  FFMA R0, R19, R19, R0 ;  /* 0x0000001313007223 */ /* 0x000fe20000000000 */
[----:B---3--:R-:W-:-:S04]  /*0b60*/  FADD R19, R10, -R7 ;  /* 0x800000070a137221 */ /* 0x008fc80000000000 */
[----:B------:R-:W-:-:S07]  /*0b70*/  FFMA R0, R19, R19, R0 ;  /* 0x0000001313007223 */ /* 0x000fce0000000000 */
.L_x_5:
[----:B------:R-:W-:Y:S05]  /*0b80*/  @!P0 BRA `(.L_x_3) ;  /* 0x0000000000248947 */ /* 0x000fea0003800000 */
[----:B------:R-:W0:Y:S01]  /*0b90*/  LDC.64 R8, c[0x0][0x380] ;  /* 0x0000e000ff087b82 */ /* 0x000e220000000a00 */
[C---:B------:R-:W-:Y:S01]  /*0ba0*/  IADD3 R7, PT, PT, R12.reuse, UR9, RZ ;  /* 0x000000090c077c10 */ /* 0x040fe2000fffe0ff */
[----:B------:R-:W-:-:S04]  /*0bb0*/  VIADD R11, R12, UR8 ;  /* 0x000000080c0b7c36 */ /* 0x000fc80008000000 */
[----:B0-----:R-:W-:-:S04]  /*0bc0*/  IMAD.WIDE.U32 R6, R7, 0x4, R8 ;  /* 0x0000000407067825 */ /* 0x001fc800078e0008 */
[----:B------:R-:W-:Y:S02]  /*0bd0*/  IMAD.WIDE.U32 R8, R11, 0x4, R8 ;  /* 0x000000040b087825 */ /* 0x000fe400078e0008 */
[----:B------:R-:W2:Y:S04]  /*0be0*/  LDG.E R6, desc[UR12][R6.64] ;  /* 0x0000000c06067981 */ /* 0x000ea8000c1e1900 */
[----:B------:R-:W2:Y:S02]  /*0bf0*/  LDG.E R9, desc[UR12][R8.64] ;  /* 0x0000000c08097981 */ /* 0x000ea4000c1e1900 */
[----:B--2---:R-:W-:-:S04]  /*0c00*/  FADD R11, R6, -R9 ;  /* 0x80000009060b7221 */ /* 0x004fc80000000000 */
[----:B------:R-:W-:-:S07]  /*0c10*/  FFMA R0, R11, R11, R0 ;  /* 0x0000000b0b007223 */ /* 0x000fce0000000000 */
.L_x_3:
[----:B------:R-:W-:Y:S01]  /*0c20*/  IADD3 R6, PT, PT, R0, -0xd000000, RZ ;  /* 0xf300000000067810 */ /* 0x000fe20007ffe0ff */
[----:B------:R0:W1:Y:S03]  /*0c30*/  MUFU.RSQ R7, R0 ;  /* 0x0000000000077308 */ /* 0x0000660000001400 */
[----:B------:R-:W-:-:S13]  /*0c40*/  ISETP.GT.U32.AND P0, PT, R6, 0x727fffff, PT ;  /* 0x727fffff0600780c */ /* 0x000fda0003f04070 */
[----:B0-----:R-:W-:Y:S05]  /*0c50*/  @!P0 BRA `(.L_x_6) ;  /* 0x00000000000c8947 */ /* 0x001fea0003800000 */
[----:B------:R-:W-:-:S07]  /*0c60*/  MOV R8, 0xc80 ;  /* 0x00000c8000087802 */ /* 0x000fce0000000f00 */
[----:B-1----:R-:W-:Y:S05]  /*0c70*/  CALL.REL.NOINC `($__internal_0_$__cuda_sm20_sqrt_rn_f32_slowpath) ;  /* 0x0000000000307944 */ /* 0x002fea0003c00000 */
[----:B------:R-:W-:Y:S05]  /*0c80*/  BRA `(.L_x_7) ;  /* 0x0000000000107947 */ /* 0x000fea0003800000 */
.L_x_6:
[C---:B-1----:R-:W-:Y:S01]  /*0c90*/  FMUL.FTZ R9, R7.reuse, R0 ;  /* 0x0000000007097220 */ /* 0x042fe20000410000 */
[----:B------:R-:W-:-:S03]  /*0ca0*/  FMUL.FTZ R6, R7, 0.5 ;  /* 0x3f00000007067820 */ /* 0x000fc60000410000 */
[----:B------:R-:W-:-:S04]  /*0cb0*/  FFMA R0, -R9, R9, R0 ;  /* 0x0000000909007223 */ /* 0x000fc80000000100 */
[----:B------:R-:W-:-:S07]  /*0cc0*/  FFMA R9, R0, R6, R9 ;  /* 0x0000000600097223 */ /* 0x000fce0000000009 */
.L_x_7:
[----:B------:R-:W0:Y:S02]  /*0cd0*/  LDC.64 R6, c[0x0][0x388] ;  /* 0x0000e200ff067b82 */ /* 0x000e240000000a00 */
[C---:B0-----:R-:W-:Y:S01]  /*0ce0*/  IMAD.WIDE R6, R4.reuse, 0x4, R6 ;  /* 0x0000000404067825 */ /* 0x041fe200078e0206 */
[----:B------:R-:W-:-:S04]  /*0cf0*/  IADD3 R4, PT, PT, R4, 0x1, RZ ;  /* 0x0000000104047810 */ /* 0x000fc80007ffe0ff */
[----:B------:R0:W-:Y:S01]  /*0d00*/  STG.E desc[UR12][R6.64], R9 ;  /* 0x0000000906007986 */ /* 0x0001e2000c10190c */
[----:B------:R-:W-:Y:S05]  /*0d10*/  BRA.U UP2, `(.L_x_8) ;  /* 0xfffffff502a47547 */ /* 0x000fea000b83ffff */
.L_x_0:
[----:B------:R-:W-:Y:S05]  /*0d20*/  BRA.U UP0, `(.L_x_9) ;  /* 0xfffffff500747547 */ /* 0x000fea000b83ffff */
[----:B------:R-:W-:Y:S05]  /*0d30*/  EXIT ;  /* 0x000000000000794d */ /* 0x000fea0003800000 */
        .weak           $__internal_0_$__cuda_sm20_sqrt_rn_f32_slowpath
        .type           $__internal_0_$__cuda_sm20_sqrt_rn_f32_slowpath,@function
        .size           $__internal_0_$__cuda_sm20_sqrt_rn_f32_slowpath,(.L_x_12 - $__internal_0_$__cuda_sm20_sqrt_rn_f32_slowpath)
$__internal_0_$__cuda_sm20_sqrt_rn_f32_slowpath:
[----:B------:R-:W-:-:S13]  /*0d40*/  LOP3.LUT P0, RZ, R0, 0x7fffffff, RZ, 0xc0, !PT ;  /* 0x7fffffff00ff7812 */ /* 0x000fda000780c0ff */
[----:B------:R-:W-:Y:S01]  /*0d50*/  @!P0 IMAD.MOV.U32 R6, RZ, RZ, R0 ;  /* 0x000000ffff068224 */ /* 0x000fe200078e0000 */
[----:B------:R-:W-:Y:S06]  /*0d60*/  @!P0 BRA `(.L_x_10) ;  /* 0x0000000000448947 */ /* 0x000fec0003800000 */
[----:B------:R-:W-:-:S13]  /*0d70*/  FSETP.GEU.FTZ.AND P0, PT, R0, RZ, PT ;  /* 0x000000ff0000720b */ /* 0x000fda0003f1e000 */
[----:B------:R-:W-:Y:S01]  /*0d80*/  @!P0 MOV R6, 0x7fffffff ;  /* 0x7fffffff00068802 */ /* 0x000fe20000000f00 */
[----:B------:R-:W-:Y:S06]  /*0d90*/  @!P0 BRA `(.L_x_10) ;  /* 0x0000000000388947 */ /* 0x000fec0003800000 */
[----:B------:R-:W-:-:S13]  /*0da0*/  FSETP.GTU.FTZ.AND P0, PT, |R0|, +INF , PT ;  /* 0x7f8000000000780b */ /* 0x000fda0003f1c200 */
[----:B------:R-:W-:Y:S01]  /*0db0*/  @P0 FADD.FTZ R6, R0, 1 ;  /* 0x3f80000000060421 */ /* 0x000fe20000010000 */
[----:B------:R-:W-:Y:S06]  /*0dc0*/  @P0 BRA `(.L_x_10) ;  /* 0x00000000002c0947 */ /* 0x000fec0003800000 */
[----:B------:R-:W-:-:S13]  /*0dd0*/  FSETP.NEU.FTZ.AND P0, PT, |R0|, +INF , PT ;  /* 0x7f8000000000780b */ /* 0x000fda0003f1d200 */
[----:B------:R-:W-:Y:S01]  /*0de0*/  @!P0 MOV R6, R0 ;  /* 0x0000000000068202 */ /* 0x000fe20000000f00 */
[----:B------:R-:W-:Y:S06]  /*0df0*/  @!P0 BRA `(.L_x_10) ;  /* 0x0000000000208947 */ /* 0x000fec0003800000 */
[----:B------:R-:W-:-:S04]  /*0e00*/  FFMA R0, R0, 1.84467440737095516160e+19, RZ ;  /* 0x5f80000000007823 */ /* 0x000fc800000000ff */
[----:B------:R-:W0:Y:S02]  /*0e10*/  MUFU.RSQ R7, R0 ;  /* 0x0000000000077308 */ /* 0x000e240000001400 */
[----:B0-----:R-:W-:Y:S01]  /*0e20*/  FMUL.FTZ R9, R0, R7 ;  /* 0x0000000700097220 */ /* 0x001fe20000410000 */
[----:B------:R-:W-:-:S03]  /*0e30*/  FMUL.FTZ R7, R7, 0.5 ;  /* 0x3f00000007077820 */ /* 0x000fc60000410000 */
[----:B------:R-:W-:-:S04]  /*0e40*/  FADD.FTZ R6, -R9, -RZ ;  /* 0x800000ff09067221 */ /* 0x000fc80000010100 */
[----:B------:R-:W-:-:S04]  /*0e50*/  FFMA R6, R9, R6, R0 ;  /* 0x0000000609067223 */ /* 0x000fc80000000000 */
[----:B------:R-:W-:-:S04]  /*0e60*/  FFMA R6, R6, R7, R9 ;  /* 0x0000000706067223 */ /* 0x000fc80000000009 */
[----:B------:R-:W-:-:S07]  /*0e70*/  FMUL.FTZ R6, R6, 2.3283064365386962891e-10 ;  /* 0x2f80000006067820 */ /* 0x000fce0000410000 */
.L_x_10:
[----:B------:R-:W-:Y:S02]  /*0e80*/  HFMA2 R7, -RZ, RZ, 0, 0 ;  /* 0x00000000ff077431 */ /* 0x000fe400000001ff */
[----:B------:R-:W-:Y:S01]  /*0e90*/  IMAD.MOV.U32 R9, RZ, RZ, R6 ;  /* 0x000000ffff097224 */ /* 0x000fe200078e0006 */
[----:B------:R-:W-:-:S04]  /*0ea0*/  MOV R6, R8 ;  /* 0x0000000800067202 */ /* 0x000fc80000000f00 */
[----:B------:R-:W-:Y:S05]  /*0eb0*/  RET.REL.NODEC R6 `(_Z4odisPKfPfii) ;  /* 0xfffffff006507950 */ /* 0x000fea0003c3ffff */
.L_x_11:
[----:B------:R-:W-:-:S00]  /*0ec0*/  BRA `(.L_x_11) ;  /* 0xfffffffc00fc7947 */ /* 0x000fc0000383ffff */
[----:B------:R-:W-:-:S00]  /*0ed0*/  NOP ;  /* 0x0000000000007918 */ /* 0x000fc00000000000 */
        /* <DEDUP_REMOVED lines=10> */
.L_x_12:


//--------------------- .nv.shared.reserved.0     --------------------------
	.section	.nv.shared.reserved.0,"aw",@nobits
	.weak		__nv_reservedSMEM_offset_0_alias
	.size		__nv_reservedSMEM_offset_0_alias, 0, 64
	.other		__nv_reservedSMEM_offset_0_alias,@"STO_CUDA_RESERVED_SHARED STV_DEFAULT"
__nv_reservedSMEM_offset_0_alias:
	.zero		0
	.zero		64


//--------------------- .nv.constant0._Z4odisPKfPfii --------------------------
	.section	.nv.constant0._Z4odisPKfPfii,"a",@progbits
	.sectionflags	@""
	.align	4
.nv.constant0._Z4odisPKfPfii:
	.zero		920


//--------------------- SYMBOLS --------------------------

	.type		.nv.reservedSmem.offset0,@object
	.size		.nv.reservedSmem.offset0,0x4
